//
// Generated by NVIDIA NVVM Compiler
//
// Compiler Build ID: CL-36424714
// Cuda compilation tools, release 13.0, V13.0.88
// Based on NVVM 20.0.0
//

.version 9.0
.target sm_100
.address_size 64

	// .globl	_Z9vectorAddPKfS0_Pfi

.visible .entry _Z9vectorAddPKfS0_Pfi(
	.param .u64 .ptr .align 1 _Z9vectorAddPKfS0_Pfi_param_0,
	.param .u64 .ptr .align 1 _Z9vectorAddPKfS0_Pfi_param_1,
	.param .u64 .ptr .align 1 _Z9vectorAddPKfS0_Pfi_param_2,
	.param .u32 _Z9vectorAddPKfS0_Pfi_param_3
)
{
	.reg .pred 	%p<2>;
	.reg .b32 	%r<6>;
	.reg .b32 	%f<4>;
	.reg .b64 	%rd<11>;

	ld.param.u64 	%rd1, [_Z9vectorAddPKfS0_Pfi_param_0];
	ld.param.u64 	%rd2, [_Z9vectorAddPKfS0_Pfi_param_1];
	ld.param.u64 	%rd3, [_Z9vectorAddPKfS0_Pfi_param_2];
	ld.param.u32 	%r2, [_Z9vectorAddPKfS0_Pfi_param_3];
	mov.u32 	%r3, %ntid.x;
	mov.u32 	%r4, %ctaid.x;
	mov.u32 	%r5, %tid.x;
	mad.lo.s32 	%r1, %r3, %r4, %r5;
	setp.ge.s32 	%p1, %r1, %r2;
	@%p1 bra 	$L__BB0_2;
	cvta.to.global.u64 	%rd4, %rd1;
	cvta.to.global.u64 	%rd5, %rd2;
	cvta.to.global.u64 	%rd6, %rd3;
	mul.wide.s32 	%rd7, %r1, 4;
	add.s64 	%rd8, %rd4, %rd7;
	ld.global.f32 	%f1, [%rd8];
	add.s64 	%rd9, %rd5, %rd7;
	ld.global.f32 	%f2, [%rd9];
	mul.f32 	%f3, %f1, %f2;
	add.s64 	%rd10, %rd6, %rd7;
	st.global.f32 	[%rd10], %f3;
$L__BB0_2:
	ret;

}


// ===== COMPILED SASS (sm_100) =====

	.target	sm_100

	.elftype	@"ET_EXEC"


//--------------------- .note.nv.tkinfo           --------------------------
	.section	.note.nv.tkinfo,"",@"SHT_NOTE"
	.sectionflags	@"SHF_NOTE_NV_TKINFO"
	.tkinfo
        /*0018*/ 	.word	0x00000002
        /*0030*/ 	.string	""
        /*0030*/ 	.string	"ptxas"
        /*0030*/ 	.string	"Cuda compilation tools, release 13.0, V13.0.88"
        /*0030*/ 	.string	"Build cuda_13.0.r13.0/compiler.36424714_0"
        /*0030*/ 	.string	"-arch sm_100 -m 64 "



//--------------------- .note.nv.cuinfo           --------------------------
	.section	.note.nv.cuinfo,"",@"SHT_NOTE"
	.sectionflags	@"SHF_NOTE_NV_CUINFO"
        /*0018*/ 	.short	0x0002
        /*001a*/ 	.short	0x0064
        /*001c*/ 	.short	0x0082
	.zero		2


//--------------------- .nv.info                  --------------------------
	.section	.nv.info,"",@"SHT_CUDA_INFO"
	.align	4


	//----- nvinfo : EIATTR_REGCOUNT
	.align		4
        /*0000*/ 	.byte	0x04, 0x2f
        /*0002*/ 	.short	(.L_1 - .L_0)
	.align		4
.L_0:
        /*0004*/ 	.word	index@(_Z9vectorAddPKfS0_Pfi)
        /*0008*/ 	.word	0x0000000c


	//----- nvinfo : EIATTR_FRAME_SIZE
	.align		4
.L_1:
        /*000c*/ 	.byte	0x04, 0x11
        /*000e*/ 	.short	(.L_3 - .L_2)
	.align		4
.L_2:
        /*0010*/ 	.word	index@(_Z9vectorAddPKfS0_Pfi)
        /*0014*/ 	.word	0x00000000


	//----- nvinfo : EIATTR_MIN_STACK_SIZE
	.align		4
.L_3:
        /*0018*/ 	.byte	0x04, 0x12
        /*001a*/ 	.short	(.L_5 - .L_4)
	.align		4
.L_4:
        /*001c*/ 	.word	index@(_Z9vectorAddPKfS0_Pfi)
        /*0020*/ 	.word	0x00000000
.L_5:


//--------------------- .nv.compat                --------------------------
	.section	.nv.compat,"",@"SHT_CUDA_COMPAT_INFO"
	.align	4
        /*0000*/ 	.byte	0x02, 0x09, 0x00, 0x00, 0x02, 0x02, 0x01, 0x00, 0x02, 0x05, 0x05, 0x00, 0x03, 0x07, 0x01, 0x01
        /*0010*/ 	.byte	0x02, 0x03, 0x00, 0x00, 0x02, 0x06, 0x01, 0x00, 0x04, 0x0b, 0x08, 0x00, 0x09, 0x00, 0x00, 0x00
        /*0020*/ 	.byte	0x00, 0x00, 0x00, 0x00


//--------------------- .nv.info._Z9vectorAddPKfS0_Pfi --------------------------
	.section	.nv.info._Z9vectorAddPKfS0_Pfi,"",@"SHT_CUDA_INFO"
	.sectionflags	@""
	.align	4


	//----- nvinfo : EIATTR_CUDA_API_VERSION
	.align		4
        /*0000*/ 	.byte	0x04, 0x37
        /*0002*/ 	.short	(.L_7 - .L_6)
.L_6:
        /*0004*/ 	.word	0x00000082


	//----- nvinfo : EIATTR_KPARAM_INFO
	.align		4
.L_7:
        /*0008*/ 	.byte	0x04, 0x17
        /*000a*/ 	.short	(.L_9 - .L_8)
.L_8:
        /*000c*/ 	.word	0x00000000
        /*0010*/ 	.short	0x0003
        /*0012*/ 	.short	0x0018
        /*0014*/ 	.byte	0x00, 0xf0, 0x11, 0x00


	//----- nvinfo : EIATTR_KPARAM_INFO
	.align		4
.L_9:
        /*0018*/ 	.byte	0x04, 0x17
        /*001a*/ 	.short	(.L_11 - .L_10)
.L_10:
        /*001c*/ 	.word	0x00000000
        /*0020*/ 	.short	0x0002
        /*0022*/ 	.short	0x0010
        /*0024*/ 	.byte	0x00, 0xf5, 0x21, 0x00


	//----- nvinfo : EIATTR_KPARAM_INFO
	.align		4
.L_11:
        /*0028*/ 	.byte	0x04, 0x17
        /*002a*/ 	.short	(.L_13 - .L_12)
.L_12:
        /*002c*/ 	.word	0x00000000
        /*0030*/ 	.short	0x0001
        /*0032*/ 	.short	0x0008
        /*0034*/ 	.byte	0x00, 0xf5, 0x21, 0x00


	//----- nvinfo : EIATTR_KPARAM_INFO
	.align		4
.L_13:
        /*0038*/ 	.byte	0x04, 0x17
        /*003a*/ 	.short	(.L_15 - .L_14)
.L_14:
        /*003c*/ 	.word	0x00000000
        /*0040*/ 	.short	0x0000
        /*0042*/ 	.short	0x0000
        /*0044*/ 	.byte	0x00, 0xf5, 0x21, 0x00


	//----- nvinfo : EIATTR_SPARSE_MMA_MASK
	.align		4
.L_15:
        /*0048*/ 	.byte	0x03, 0x50
        /*004a*/ 	.short	0x0000


	//----- nvinfo : EIATTR_MAXREG_COUNT
	.align		4
        /*004c*/ 	.byte	0x03, 0x1b
        /*004e*/ 	.short	0x00ff


	//----- nvinfo : EIATTR_MERCURY_ISA_VERSION
	.align		4
        /*0050*/ 	.byte	0x03, 0x5f
        /*0052*/ 	.short	0x0101


	//----- nvinfo : EIATTR_VRC_CTA_INIT_COUNT
	.align		4
        /*0054*/ 	.byte	0x02, 0x4a
	.zero		1
	.zero		1


	//----- nvinfo : EIATTR_EXIT_INSTR_OFFSETS
	.align		4
        /*0058*/ 	.byte	0x04, 0x1c
        /*005a*/ 	.short	(.L_17 - .L_16)


	//   ....[0]....
.L_16:
        /*005c*/ 	.word	0x00000070


	//   ....[1]....
        /*0060*/ 	.word	0x00000130


	//----- nvinfo : EIATTR_CBANK_PARAM_SIZE
	.align		4
.L_17:
        /*0064*/ 	.byte	0x03, 0x19
        /*0066*/ 	.short	0x001c


	//----- nvinfo : EIATTR_PARAM_CBANK
	.align		4
        /*0068*/ 	.byte	0x04, 0x0a
        /*006a*/ 	.short	(.L_19 - .L_18)
	.align		4
.L_18:
        /*006c*/ 	.word	index@(.nv.constant0._Z9vectorAddPKfS0_Pfi)
        /*0070*/ 	.short	0x0380
        /*0072*/ 	.short	0x001c


	//----- nvinfo : EIATTR_SW_WAR
	.align		4
.L_19:
        /*0074*/ 	.byte	0x04, 0x36
        /*0076*/ 	.short	(.L_21 - .L_20)
.L_20:
        /*0078*/ 	.word	0x00000008
.L_21:


//--------------------- .nv.callgraph             --------------------------
	.section	.nv.callgraph,"",@"SHT_CUDA_CALLGRAPH"
	.align	4
	.sectionentsize	8
	.align		4
        /*0000*/ 	.word	0x00000000
	.align		4
        /*0004*/ 	.word	0xffffffff
	.align		4
        /*0008*/ 	.word	0x00000000
	.align		4
        /*000c*/ 	.word	0xfffffffe
	.align		4
        /*0010*/ 	.word	0x00000000
	.align		4
        /*0014*/ 	.word	0xfffffffd
	.align		4
        /*0018*/ 	.word	0x00000000
	.align		4
        /*001c*/ 	.word	0xfffffffc


//--------------------- .text._Z9vectorAddPKfS0_Pfi --------------------------
	.section	.text._Z9vectorAddPKfS0_Pfi,"ax",@progbits
	.align	128
        .global         _Z9vectorAddPKfS0_Pfi
        .type           _Z9vectorAddPKfS0_Pfi,@function
        .size           _Z9vectorAddPKfS0_Pfi,(.L_x_1 - _Z9vectorAddPKfS0_Pfi)
        .other          _Z9vectorAddPKfS0_Pfi,@"STO_CUDA_ENTRY STV_DEFAULT"
_Z9vectorAddPKfS0_Pfi:
.text._Z9vectorAddPKfS0_Pfi:
[----:B------:R-:W-:Y:S01]  /*0000*/  LDC R1, c[0x0][0x37c] ;  /* 0x0000df00ff017b82 */ /* 0x000fe20000000800 */
[----:B------:R-:W0:Y:S01]  /*0010*/  S2R R9, SR_CTAID.X ;  /* 0x0000000000097919 */ /* 0x000e220000002500 */
[----:B------:R-:W0:Y:S01]  /*0020*/  LDCU UR4, c[0x0][0x360] ;  /* 0x00006c00ff0477ac */ /* 0x000e220008000800 */
[----:B------:R-:W0:Y:S01]  /*0030*/  S2R R0, SR_TID.X ;  /* 0x0000000000007919 */ /* 0x000e220000002100 */
[----:B------:R-:W1:Y:S01]  /*0040*/  LDCU UR5, c[0x0][0x398] ;  /* 0x00007300ff0577ac */ /* 0x000e620008000800 */
[----:B0-----:R-:W-:-:S05]  /*0050*/  IMAD R9, R9, UR4, R0 ;  /* 0x0000000409097c24 */ /* 0x001fca000f8e0200 */
[----:B-1----:R-:W-:-:S13]  /*0060*/  ISETP.GE.AND P0, PT, R9, UR5, PT ;  /* 0x0000000509007c0c */ /* 0x002fda000bf06270 */
[----:B------:R-:W-:Y:S05]  /*0070*/  @P0 EXIT ;  /* 0x000000000000094d */ /* 0x000fea0003800000 */
[----:B------:R-:W0:Y:S01]  /*0080*/  LDC.64 R2, c[0x0][0x380] ;  /* 0x0000e000ff027b82 */ /* 0x000e220000000a00 */
[----:B------:R-:W1:Y:S07]  /*0090*/  LDCU.64 UR4, c[0x0][0x358] ;  /* 0x00006b00ff0477ac */ /* 0x000e6e0008000a00 */
[----:B------:R-:W2:Y:S08]  /*00a0*/  LDC.64 R4, c[0x0][0x388] ;  /* 0x0000e200ff047b82 */ /* 0x000eb00000000a00 */
[----:B------:R-:W3:Y:S01]  /*00b0*/  LDC.64 R6, c[0x0][0x390] ;  /* 0x0000e400ff067b82 */ /* 0x000ee20000000a00 */
[----:B0-----:R-:W-:-:S06]  /*00c0*/  IMAD.WIDE R2, R9, 0x4, R2 ;  /* 0x0000000409027825 */ /* 0x001fcc00078e0202 */
[----:B-1----:R-:W4:Y:S01]  /*00d0*/  LDG.E R2, desc[UR4][R2.64] ;  /* 0x0000000402027981 */ /* 0x002f22000c1e1900 */
[----:B--2---:R-:W-:-:S06]  /*00e0*/  IMAD.WIDE R4, R9, 0x4, R4 ;  /* 0x0000000409047825 */ /* 0x004fcc00078e0204 */
[----:B------:R-:W4:Y:S01]  /*00f0*/  LDG.E R5, desc[UR4][R4.64] ;  /* 0x0000000404057981 */ /* 0x000f22000c1e1900 */
[----:B---3--:R-:W-:-:S04]  /*0100*/  IMAD.WIDE R6, R9, 0x4, R6 ;  /* 0x0000000409067825 */ /* 0x008fc800078e0206 */
[----:B----4-:R-:W-:-:S05]  /*0110*/  FMUL R9, R2, R5 ;  /* 0x0000000502097220 */ /* 0x010fca0000400000 */
[----:B------:R-:W-:Y:S01]  /*0120*/  STG.E desc[UR4][R6.64], R9 ;  /* 0x0000000906007986 */ /* 0x000fe2000c101904 */
[----:B------:R-:W-:Y:S05]  /*0130*/  EXIT ;  /* 0x000000000000794d */ /* 0x000fea0003800000 */
.L_x_0:
[----:B------:R-:W-:-:S00]  /*0140*/  BRA `(.L_x_0) ;  /* 0xfffffffc00fc7947 */ /* 0x000fc0000383ffff */
[----:B------:R-:W-:-:S00]  /*0150*/  NOP ;  /* 0x0000000000007918 */ /* 0x000fc00000000000 */
        /* <DEDUP_REMOVED lines=10> */
.L_x_1:


//--------------------- .nv.shared.reserved.0     --------------------------
	.section	.nv.shared.reserved.0,"aw",@nobits
	.weak		__nv_reservedSMEM_offset_0_alias
	.size		__nv_reservedSMEM_offset_0_alias, 0, 64
	.other		__nv_reservedSMEM_offset_0_alias,@"STO_CUDA_RESERVED_SHARED STV_DEFAULT"
__nv_reservedSMEM_offset_0_alias:
	.zero		0
	.zero		64


//--------------------- .nv.constant0._Z9vectorAddPKfS0_Pfi --------------------------
	.section	.nv.constant0._Z9vectorAddPKfS0_Pfi,"a",@progbits
	.sectionflags	@""
	.align	4
.nv.constant0._Z9vectorAddPKfS0_Pfi:
	.zero		924


//--------------------- SYMBOLS --------------------------

	.type		.nv.reservedSmem.offset0,@object
	.size		.nv.reservedSmem.offset0,0x4
